//
// Generated by NVIDIA NVVM Compiler
//
// Compiler Build ID: CL-36424714
// Cuda compilation tools, release 13.0, V13.0.88
// Based on NVVM 20.0.0
//

.version 9.0
.target sm_100
.address_size 64

	// .globl	_Z29qkt_softmax_wmma_16x16_kernelPK6__halfS1_Pff
// _ZZ29qkt_softmax_wmma_16x16_kernelPK6__halfS1_PffE8s_scores has been demoted

.visible .entry _Z29qkt_softmax_wmma_16x16_kernelPK6__halfS1_Pff(
	.param .u64 .ptr .align 1 _Z29qkt_softmax_wmma_16x16_kernelPK6__halfS1_Pff_param_0,
	.param .u64 .ptr .align 1 _Z29qkt_softmax_wmma_16x16_kernelPK6__halfS1_Pff_param_1,
	.param .u64 .ptr .align 1 _Z29qkt_softmax_wmma_16x16_kernelPK6__halfS1_Pff_param_2,
	.param .f32 _Z29qkt_softmax_wmma_16x16_kernelPK6__halfS1_Pff_param_3
)
{
	.reg .pred 	%p<8>;
	.reg .b32 	%r<82>;
	.reg .b32 	%f<146>;
	.reg .b64 	%rd<22>;
	// demoted variable
	.shared .align 4 .b8 _ZZ29qkt_softmax_wmma_16x16_kernelPK6__halfS1_PffE8s_scores[1024];
	ld.param.u64 	%rd7, [_Z29qkt_softmax_wmma_16x16_kernelPK6__halfS1_Pff_param_0];
	ld.param.u64 	%rd8, [_Z29qkt_softmax_wmma_16x16_kernelPK6__halfS1_Pff_param_1];
	cvta.to.global.u64 	%rd9, %rd7;
	cvta.to.global.u64 	%rd10, %rd8;
	mov.b32 	%r31, 16;
	wmma.load.a.sync.aligned.row.m16n16k16.global.f16 	{%r32, %r33, %r34, %r35, %r36, %r37, %r38, %r39}, [%rd9], %r31;
	wmma.load.b.sync.aligned.col.m16n16k16.global.f16 	{%r40, %r41, %r42, %r43, %r44, %r45, %r46, %r47}, [%rd10], %r31;
	mov.f32 	%f2, 0f00000000;
	wmma.mma.sync.aligned.row.col.m16n16k16.f32.f32 {%f3, %f4, %f5, %f6, %f7, %f8, %f9, %f10}, {%r32, %r33, %r34, %r35, %r36, %r37, %r38, %r39}, {%r40, %r41, %r42, %r43, %r44, %r45, %r46, %r47}, {%f2, %f2, %f2, %f2, %f2, %f2, %f2, %f2};
	mov.u32 	%r48, _ZZ29qkt_softmax_wmma_16x16_kernelPK6__halfS1_PffE8s_scores;
	wmma.store.d.sync.aligned.row.m16n16k16.shared.f32 	[%r48], {%f3, %f4, %f5, %f6, %f7, %f8, %f9, %f10}, %r31;
	bar.sync 	0;
	mov.u32 	%r81, %tid.x;
	setp.gt.u32 	%p1, %r81, 15;
	@%p1 bra 	$L__BB0_2;
	ld.param.f32 	%f145, [_Z29qkt_softmax_wmma_16x16_kernelPK6__halfS1_Pff_param_3];
	mov.u32 	%r50, %tid.x;
	shl.b32 	%r51, %r50, 6;
	add.s32 	%r53, %r48, %r51;
	ld.shared.f32 	%f11, [%r53];
	mul.f32 	%f12, %f145, %f11;
	ld.shared.f32 	%f13, [%r53+4];
	mul.f32 	%f14, %f145, %f13;
	ld.shared.f32 	%f15, [%r53+8];
	mul.f32 	%f16, %f145, %f15;
	ld.shared.f32 	%f17, [%r53+12];
	mul.f32 	%f18, %f145, %f17;
	ld.shared.f32 	%f19, [%r53+16];
	mul.f32 	%f20, %f145, %f19;
	ld.shared.f32 	%f21, [%r53+20];
	mul.f32 	%f22, %f145, %f21;
	ld.shared.f32 	%f23, [%r53+24];
	mul.f32 	%f24, %f145, %f23;
	ld.shared.f32 	%f25, [%r53+28];
	mul.f32 	%f26, %f145, %f25;
	ld.shared.f32 	%f27, [%r53+32];
	mul.f32 	%f28, %f145, %f27;
	ld.shared.f32 	%f29, [%r53+36];
	mul.f32 	%f30, %f145, %f29;
	ld.shared.f32 	%f31, [%r53+40];
	mul.f32 	%f32, %f145, %f31;
	ld.shared.f32 	%f33, [%r53+44];
	mul.f32 	%f34, %f145, %f33;
	ld.shared.f32 	%f35, [%r53+48];
	mul.f32 	%f36, %f145, %f35;
	ld.shared.f32 	%f37, [%r53+52];
	mul.f32 	%f38, %f145, %f37;
	ld.shared.f32 	%f39, [%r53+56];
	mul.f32 	%f40, %f145, %f39;
	ld.shared.f32 	%f41, [%r53+60];
	mul.f32 	%f42, %f145, %f41;
	max.f32 	%f43, %f12, 0fF149F2CA;
	max.f32 	%f44, %f43, %f14;
	max.f32 	%f45, %f44, %f16;
	max.f32 	%f46, %f45, %f18;
	max.f32 	%f47, %f46, %f20;
	max.f32 	%f48, %f47, %f22;
	max.f32 	%f49, %f48, %f24;
	max.f32 	%f50, %f49, %f26;
	max.f32 	%f51, %f50, %f28;
	max.f32 	%f52, %f51, %f30;
	max.f32 	%f53, %f52, %f32;
	max.f32 	%f54, %f53, %f34;
	max.f32 	%f55, %f54, %f36;
	max.f32 	%f56, %f55, %f38;
	max.f32 	%f57, %f56, %f40;
	max.f32 	%f58, %f57, %f42;
	sub.f32 	%f59, %f12, %f58;
	mul.f32 	%f60, %f59, 0f3FB8AA3B;
	ex2.approx.f32 	%f61, %f60;
	add.f32 	%f62, %f61, 0f00000000;
	sub.f32 	%f63, %f14, %f58;
	mul.f32 	%f64, %f63, 0f3FB8AA3B;
	ex2.approx.f32 	%f65, %f64;
	add.f32 	%f66, %f62, %f65;
	sub.f32 	%f67, %f16, %f58;
	mul.f32 	%f68, %f67, 0f3FB8AA3B;
	ex2.approx.f32 	%f69, %f68;
	add.f32 	%f70, %f66, %f69;
	sub.f32 	%f71, %f18, %f58;
	mul.f32 	%f72, %f71, 0f3FB8AA3B;
	ex2.approx.f32 	%f73, %f72;
	add.f32 	%f74, %f70, %f73;
	sub.f32 	%f75, %f20, %f58;
	mul.f32 	%f76, %f75, 0f3FB8AA3B;
	ex2.approx.f32 	%f77, %f76;
	add.f32 	%f78, %f74, %f77;
	sub.f32 	%f79, %f22, %f58;
	mul.f32 	%f80, %f79, 0f3FB8AA3B;
	ex2.approx.f32 	%f81, %f80;
	add.f32 	%f82, %f78, %f81;
	sub.f32 	%f83, %f24, %f58;
	mul.f32 	%f84, %f83, 0f3FB8AA3B;
	ex2.approx.f32 	%f85, %f84;
	add.f32 	%f86, %f82, %f85;
	sub.f32 	%f87, %f26, %f58;
	mul.f32 	%f88, %f87, 0f3FB8AA3B;
	ex2.approx.f32 	%f89, %f88;
	add.f32 	%f90, %f86, %f89;
	sub.f32 	%f91, %f28, %f58;
	mul.f32 	%f92, %f91, 0f3FB8AA3B;
	ex2.approx.f32 	%f93, %f92;
	add.f32 	%f94, %f90, %f93;
	sub.f32 	%f95, %f30, %f58;
	mul.f32 	%f96, %f95, 0f3FB8AA3B;
	ex2.approx.f32 	%f97, %f96;
	add.f32 	%f98, %f94, %f97;
	sub.f32 	%f99, %f32, %f58;
	mul.f32 	%f100, %f99, 0f3FB8AA3B;
	ex2.approx.f32 	%f101, %f100;
	add.f32 	%f102, %f98, %f101;
	sub.f32 	%f103, %f34, %f58;
	mul.f32 	%f104, %f103, 0f3FB8AA3B;
	ex2.approx.f32 	%f105, %f104;
	add.f32 	%f106, %f102, %f105;
	sub.f32 	%f107, %f36, %f58;
	mul.f32 	%f108, %f107, 0f3FB8AA3B;
	ex2.approx.f32 	%f109, %f108;
	add.f32 	%f110, %f106, %f109;
	sub.f32 	%f111, %f38, %f58;
	mul.f32 	%f112, %f111, 0f3FB8AA3B;
	ex2.approx.f32 	%f113, %f112;
	add.f32 	%f114, %f110, %f113;
	sub.f32 	%f115, %f40, %f58;
	mul.f32 	%f116, %f115, 0f3FB8AA3B;
	ex2.approx.f32 	%f117, %f116;
	add.f32 	%f118, %f114, %f117;
	sub.f32 	%f119, %f42, %f58;
	mul.f32 	%f120, %f119, 0f3FB8AA3B;
	ex2.approx.f32 	%f121, %f120;
	add.f32 	%f122, %f118, %f121;
	rcp.rn.f32 	%f123, %f122;
	mul.f32 	%f124, %f123, %f61;
	st.shared.f32 	[%r53], %f124;
	mul.f32 	%f125, %f123, %f65;
	st.shared.f32 	[%r53+4], %f125;
	mul.f32 	%f126, %f123, %f69;
	st.shared.f32 	[%r53+8], %f126;
	mul.f32 	%f127, %f123, %f73;
	st.shared.f32 	[%r53+12], %f127;
	mul.f32 	%f128, %f123, %f77;
	st.shared.f32 	[%r53+16], %f128;
	mul.f32 	%f129, %f123, %f81;
	st.shared.f32 	[%r53+20], %f129;
	mul.f32 	%f130, %f123, %f85;
	st.shared.f32 	[%r53+24], %f130;
	mul.f32 	%f131, %f123, %f89;
	st.shared.f32 	[%r53+28], %f131;
	mul.f32 	%f132, %f123, %f93;
	st.shared.f32 	[%r53+32], %f132;
	mul.f32 	%f133, %f123, %f97;
	st.shared.f32 	[%r53+36], %f133;
	mul.f32 	%f134, %f123, %f101;
	st.shared.f32 	[%r53+40], %f134;
	mul.f32 	%f135, %f123, %f105;
	st.shared.f32 	[%r53+44], %f135;
	mul.f32 	%f136, %f123, %f109;
	st.shared.f32 	[%r53+48], %f136;
	mul.f32 	%f137, %f123, %f113;
	st.shared.f32 	[%r53+52], %f137;
	mul.f32 	%f138, %f123, %f117;
	st.shared.f32 	[%r53+56], %f138;
	mul.f32 	%f139, %f123, %f121;
	st.shared.f32 	[%r53+60], %f139;
$L__BB0_2:
	bar.sync 	0;
	mov.u32 	%r1, %ntid.x;
	setp.gt.u32 	%p2, %r81, 255;
	@%p2 bra 	$L__BB0_9;
	ld.param.u64 	%rd20, [_Z29qkt_softmax_wmma_16x16_kernelPK6__halfS1_Pff_param_2];
	cvta.to.global.u64 	%rd1, %rd20;
	add.s32 	%r54, %r81, %r1;
	max.u32 	%r55, %r54, 256;
	setp.lt.u32 	%p3, %r54, 256;
	selp.u32 	%r56, 1, 0, %p3;
	add.s32 	%r57, %r54, %r56;
	sub.s32 	%r58, %r55, %r57;
	div.u32 	%r59, %r58, %r1;
	add.s32 	%r3, %r59, %r56;
	and.b32  	%r60, %r3, 3;
	setp.eq.s32 	%p4, %r60, 3;
	@%p4 bra 	$L__BB0_6;
	add.s32 	%r61, %r3, 1;
	and.b32  	%r62, %r61, 3;
	mul.wide.u32 	%rd11, %r81, 4;
	add.s64 	%rd21, %rd1, %rd11;
	mul.wide.u32 	%rd3, %r1, 4;
	shl.b32 	%r63, %r81, 2;
	add.s32 	%r75, %r48, %r63;
	shl.b32 	%r5, %r1, 2;
	neg.s32 	%r74, %r62;
	mad.lo.s32 	%r81, %r1, %r62, %r81;
$L__BB0_5:
	.pragma "nounroll";
	ld.shared.f32 	%f140, [%r75];
	st.global.f32 	[%rd21], %f140;
	add.s64 	%rd21, %rd21, %rd3;
	add.s32 	%r75, %r75, %r5;
	add.s32 	%r74, %r74, 1;
	setp.ne.s32 	%p5, %r74, 0;
	@%p5 bra 	$L__BB0_5;
$L__BB0_6:
	setp.lt.u32 	%p6, %r3, 3;
	@%p6 bra 	$L__BB0_9;
	shl.b32 	%r65, %r1, 1;
	add.s32 	%r80, %r81, %r65;
	shl.b32 	%r14, %r1, 2;
	mad.lo.s32 	%r79, %r1, 3, %r81;
	add.s32 	%r78, %r1, %r81;
	shl.b32 	%r66, %r81, 2;
	add.s32 	%r77, %r48, %r66;
	shl.b32 	%r18, %r1, 4;
	shl.b32 	%r19, %r1, 3;
	mul.lo.s32 	%r20, %r1, 12;
$L__BB0_8:
	ld.shared.f32 	%f141, [%r77];
	mul.wide.u32 	%rd12, %r81, 4;
	add.s64 	%rd13, %rd1, %rd12;
	st.global.f32 	[%rd13], %f141;
	add.s32 	%r68, %r81, %r1;
	add.s32 	%r69, %r77, %r14;
	ld.shared.f32 	%f142, [%r69];
	mul.wide.u32 	%rd14, %r78, 4;
	add.s64 	%rd15, %rd1, %rd14;
	st.global.f32 	[%rd15], %f142;
	add.s32 	%r70, %r68, %r1;
	add.s32 	%r71, %r77, %r19;
	ld.shared.f32 	%f143, [%r71];
	mul.wide.u32 	%rd16, %r80, 4;
	add.s64 	%rd17, %rd1, %rd16;
	st.global.f32 	[%rd17], %f143;
	add.s32 	%r72, %r70, %r1;
	add.s32 	%r73, %r77, %r20;
	ld.shared.f32 	%f144, [%r73];
	mul.wide.u32 	%rd18, %r79, 4;
	add.s64 	%rd19, %rd1, %rd18;
	st.global.f32 	[%rd19], %f144;
	add.s32 	%r81, %r72, %r1;
	add.s32 	%r80, %r80, %r14;
	add.s32 	%r79, %r79, %r14;
	add.s32 	%r78, %r78, %r14;
	add.s32 	%r77, %r77, %r18;
	setp.lt.u32 	%p7, %r81, 256;
	@%p7 bra 	$L__BB0_8;
$L__BB0_9:
	ret;

}


// ===== COMPILED SASS (sm_100) =====

	.target	sm_100

	.elftype	@"ET_EXEC"


//--------------------- .note.nv.tkinfo           --------------------------
	.section	.note.nv.tkinfo,"",@"SHT_NOTE"
	.sectionflags	@"SHF_NOTE_NV_TKINFO"
	.tkinfo
        /*0018*/ 	.word	0x00000002
        /*0030*/ 	.string	""
        /*0030*/ 	.string	"ptxas"
        /*0030*/ 	.string	"Cuda compilation tools, release 13.0, V13.0.88"
        /*0030*/ 	.string	"Build cuda_13.0.r13.0/compiler.36424714_0"
        /*0030*/ 	.string	"-arch sm_100 -m 64 "



//--------------------- .note.nv.cuinfo           --------------------------
	.section	.note.nv.cuinfo,"",@"SHT_NOTE"
	.sectionflags	@"SHF_NOTE_NV_CUINFO"
        /*0018*/ 	.short	0x0002
        /*001a*/ 	.short	0x0064
        /*001c*/ 	.short	0x0082
	.zero		2


//--------------------- .nv.info                  --------------------------
	.section	.nv.info,"",@"SHT_CUDA_INFO"
	.align	4


	//----- nvinfo : EIATTR_REGCOUNT
	.align		4
        /*0000*/ 	.byte	0x04, 0x2f
        /*0002*/ 	.short	(.L_1 - .L_0)
	.align		4
.L_0:
        /*0004*/ 	.word	index@(_Z29qkt_softmax_wmma_16x16_kernelPK6__halfS1_Pff)
        /*0008*/ 	.word	0x00000022


	//----- nvinfo : EIATTR_FRAME_SIZE
	.align		4
.L_1:
        /*000c*/ 	.byte	0x04, 0x11
        /*000e*/ 	.short	(.L_3 - .L_2)
	.align		4
.L_2:
        /*0010*/ 	.word	index@($__internal_0_$__cuda_sm20_rcp_rn_f32_slowpath)
        /*0014*/ 	.word	0x00000000


	//----- nvinfo : EIATTR_FRAME_SIZE
	.align		4
.L_3:
        /*0018*/ 	.byte	0x04, 0x11
        /*001a*/ 	.short	(.L_5 - .L_4)
	.align		4
.L_4:
        /*001c*/ 	.word	index@(_Z29qkt_softmax_wmma_16x16_kernelPK6__halfS1_Pff)
        /*0020*/ 	.word	0x00000000


	//----- nvinfo : EIATTR_MIN_STACK_SIZE
	.align		4
.L_5:
        /*0024*/ 	.byte	0x04, 0x12
        /*0026*/ 	.short	(.L_7 - .L_6)
	.align		4
.L_6:
        /*0028*/ 	.word	index@(_Z29qkt_softmax_wmma_16x16_kernelPK6__halfS1_Pff)
        /*002c*/ 	.word	0x00000000
.L_7:


//--------------------- .nv.compat                --------------------------
	.section	.nv.compat,"",@"SHT_CUDA_COMPAT_INFO"
	.align	4
        /*0000*/ 	.byte	0x02, 0x09, 0x00, 0x00, 0x02, 0x02, 0x01, 0x00, 0x02, 0x05, 0x05, 0x00, 0x03, 0x07, 0x01, 0x01
        /*0010*/ 	.byte	0x02, 0x03, 0x00, 0x00, 0x02, 0x06, 0x01, 0x00, 0x04, 0x0b, 0x08, 0x00, 0x01, 0x00, 0x00, 0x00
        /*0020*/ 	.byte	0x00, 0x00, 0x00, 0x00


//--------------------- .nv.info._Z29qkt_softmax_wmma_16x16_kernelPK6__halfS1_Pff --------------------------
	.section	.nv.info._Z29qkt_softmax_wmma_16x16_kernelPK6__halfS1_Pff,"",@"SHT_CUDA_INFO"
	.sectionflags	@""
	.align	4


	//----- nvinfo : EIATTR_CUDA_API_VERSION
	.align		4
        /*0000*/ 	.byte	0x04, 0x37
        /*0002*/ 	.short	(.L_9 - .L_8)
.L_8:
        /*0004*/ 	.word	0x00000082


	//----- nvinfo : EIATTR_KPARAM_INFO
	.align		4
.L_9:
        /*0008*/ 	.byte	0x04, 0x17
        /*000a*/ 	.short	(.L_11 - .L_10)
.L_10:
        /*000c*/ 	.word	0x00000000
        /*0010*/ 	.short	0x0003
        /*0012*/ 	.short	0x0018
        /*0014*/ 	.byte	0x00, 0xf0, 0x11, 0x00


	//----- nvinfo : EIATTR_KPARAM_INFO
	.align		4
.L_11:
        /*0018*/ 	.byte	0x04, 0x17
        /*001a*/ 	.short	(.L_13 - .L_12)
.L_12:
        /*001c*/ 	.word	0x00000000
        /*0020*/ 	.short	0x0002
        /*0022*/ 	.short	0x0010
        /*0024*/ 	.byte	0x00, 0xf5, 0x21, 0x00


	//----- nvinfo : EIATTR_KPARAM_INFO
	.align		4
.L_13:
        /*0028*/ 	.byte	0x04, 0x17
        /*002a*/ 	.short	(.L_15 - .L_14)
.L_14:
        /*002c*/ 	.word	0x00000000
        /*0030*/ 	.short	0x0001
        /*0032*/ 	.short	0x0008
        /*0034*/ 	.byte	0x00, 0xf5, 0x21, 0x00


	//----- nvinfo : EIATTR_KPARAM_INFO
	.align		4
.L_15:
        /*0038*/ 	.byte	0x04, 0x17
        /*003a*/ 	.short	(.L_17 - .L_16)
.L_16:
        /*003c*/ 	.word	0x00000000
        /*0040*/ 	.short	0x0000
        /*0042*/ 	.short	0x0000
        /*0044*/ 	.byte	0x00, 0xf5, 0x21, 0x00


	//----- nvinfo : EIATTR_SPARSE_MMA_MASK
	.align		4
.L_17:
        /*0048*/ 	.byte	0x03, 0x50
        /*004a*/ 	.short	0x0000


	//----- nvinfo : EIATTR_WMMA_USED
	.align		4
        /*004c*/ 	.byte	0x01, 0x2b
	.zero		2


	//----- nvinfo : EIATTR_MAXREG_COUNT
	.align		4
        /*0050*/ 	.byte	0x03, 0x1b
        /*0052*/ 	.short	0x00ff


	//----- nvinfo : EIATTR_NUM_BARRIERS
	.align		4
        /*0054*/ 	.byte	0x02, 0x4c
        /*0056*/ 	.byte	0x01
	.zero		1


	//----- nvinfo : EIATTR_MERCURY_ISA_VERSION
	.align		4
        /*0058*/ 	.byte	0x03, 0x5f
        /*005a*/ 	.short	0x0101


	//----- nvinfo : EIATTR_VRC_CTA_INIT_COUNT
	.align		4
        /*005c*/ 	.byte	0x02, 0x4a
	.zero		1
	.zero		1


	//----- nvinfo : EIATTR_EXIT_INSTR_OFFSETS
	.align		4
        /*0060*/ 	.byte	0x04, 0x1c
        /*0062*/ 	.short	(.L_19 - .L_18)


	//   ....[0]....
.L_18:
        /*0064*/ 	.word	0x00000d70


	//   ....[1]....
        /*0068*/ 	.word	0x00001040


	//   ....[2]....
        /*006c*/ 	.word	0x00001210


	//----- nvinfo : EIATTR_CRS_STACK_SIZE
	.align		4
.L_19:
        /*0070*/ 	.byte	0x04, 0x1e
        /*0072*/ 	.short	(.L_21 - .L_20)
.L_20:
        /*0074*/ 	.word	0x00000000


	//----- nvinfo : EIATTR_CBANK_PARAM_SIZE
	.align		4
.L_21:
        /*0078*/ 	.byte	0x03, 0x19
        /*007a*/ 	.short	0x001c


	//----- nvinfo : EIATTR_PARAM_CBANK
	.align		4
        /*007c*/ 	.byte	0x04, 0x0a
        /*007e*/ 	.short	(.L_23 - .L_22)
	.align		4
.L_22:
        /*0080*/ 	.word	index@(.nv.constant0._Z29qkt_softmax_wmma_16x16_kernelPK6__halfS1_Pff)
        /*0084*/ 	.short	0x0380
        /*0086*/ 	.short	0x001c


	//----- nvinfo : EIATTR_SW_WAR
	.align		4
.L_23:
        /*0088*/ 	.byte	0x04, 0x36
        /*008a*/ 	.short	(.L_25 - .L_24)
.L_24:
        /*008c*/ 	.word	0x00000008
.L_25:


//--------------------- .nv.callgraph             --------------------------
	.section	.nv.callgraph,"",@"SHT_CUDA_CALLGRAPH"
	.align	4
	.sectionentsize	8
	.align		4
        /*0000*/ 	.word	0x00000000
	.align		4
        /*0004*/ 	.word	0xffffffff
	.align		4
        /*0008*/ 	.word	0x00000000
	.align		4
        /*000c*/ 	.word	0xfffffffe
	.align		4
        /*0010*/ 	.word	0x00000000
	.align		4
        /*0014*/ 	.word	0xfffffffd
	.align		4
        /*0018*/ 	.word	0x00000000
	.align		4
        /*001c*/ 	.word	0xfffffffc


//--------------------- .text._Z29qkt_softmax_wmma_16x16_kernelPK6__halfS1_Pff --------------------------
	.section	.text._Z29qkt_softmax_wmma_16x16_kernelPK6__halfS1_Pff,"ax",@progbits
	.align	128
        .global         _Z29qkt_softmax_wmma_16x16_kernelPK6__halfS1_Pff
        .type           _Z29qkt_softmax_wmma_16x16_kernelPK6__halfS1_Pff,@function
        .size           _Z29qkt_softmax_wmma_16x16_kernelPK6__halfS1_Pff,(.L_x_14 - _Z29qkt_softmax_wmma_16x16_kernelPK6__halfS1_Pff)
        .other          _Z29qkt_softmax_wmma_16x16_kernelPK6__halfS1_Pff,@"STO_CUDA_ENTRY STV_DEFAULT"
_Z29qkt_softmax_wmma_16x16_kernelPK6__halfS1_Pff:
.text._Z29qkt_softmax_wmma_16x16_kernelPK6__halfS1_Pff:
[----:B------:R-:W-:Y:S01]  /*0000*/  LDC R1, c[0x0][0x37c] ;  /* 0x0000df00ff017b82 */ /* 0x000fe20000000800 */
[----:B------:R-:W0:Y:S01]  /*0010*/  S2R R5, SR_LANEID ;  /* 0x0000000000057919 */ /* 0x000e220000000000 */
[----:B------:R-:W1:Y:S01]  /*0020*/  LDCU.128 UR8, c[0x0][0x380] ;  /* 0x00007000ff0877ac */ /* 0x000e620008000c00 */
[----:B------:R-:W-:Y:S01]  /*0030*/  MOV R3, RZ ;  /* 0x000000ff00037202 */ /* 0x000fe20000000f00 */
[----:B------:R-:W2:Y:S01]  /*0040*/  LDCU.64 UR6, c[0x0][0x358] ;  /* 0x00006b00ff0677ac */ /* 0x000ea20008000a00 */
[----:B0-----:R-:W-:Y:S02]  /*0050*/  LOP3.LUT R2, R5, 0x3, RZ, 0xc0, !PT ;  /* 0x0000000305027812 */ /* 0x001fe400078ec0ff */
[----:B------:R-:W-:-:S05]  /*0060*/  SHF.R.U32.HI R5, RZ, 0x2, R5 ;  /* 0x00000002ff057819 */ /* 0x000fca0000011605 */
[----:B------:R-:W-:-:S03]  /*0070*/  IMAD.WIDE.U32 R2, R5, 0x8, R2 ;  /* 0x0000000805027825 */ /* 0x000fc600078e0002 */
[C---:B-1----:R-:W-:Y:S02]  /*0080*/  LEA R12, P0, R2.reuse, UR8, 0x2 ;  /* 0x00000008020c7c11 */ /* 0x042fe4000f8010ff */
[C---:B------:R-:W-:Y:S02]  /*0090*/  LEA R14, P1, R2.reuse, UR10, 0x2 ;  /* 0x0000000a020e7c11 */ /* 0x040fe4000f8210ff */
[C-C-:B------:R-:W-:Y:S02]  /*00a0*/  LEA.HI.X R13, R2.reuse, UR9, R3.reuse, 0x2, P0 ;  /* 0x00000009020d7c11 */ /* 0x140fe400080f1403 */
[----:B------:R-:W-:-:S03]  /*00b0*/  LEA.HI.X R15, R2, UR11, R3, 0x2, P1 ;  /* 0x0000000b020f7c11 */ /* 0x000fc600088f1403 */
[----:B--2---:R-:W2:Y:S04]  /*00c0*/  LDG.E R4, desc[UR6][R12.64] ;  /* 0x000000060c047981 */ /* 0x004ea8000c1e1900 */
[----:B------:R-:W2:Y:S04]  /*00d0*/  LDG.E R5, desc[UR6][R12.64+0x100] ;  /* 0x000100060c057981 */ /* 0x000ea8000c1e1900 */
[----:B------:R-:W2:Y:S04]  /*00e0*/  LDG.E R6, desc[UR6][R12.64+0x10] ;  /* 0x000010060c067981 */ /* 0x000ea8000c1e1900 */
[----:B------:R-:W2:Y:S04]  /*00f0*/  LDG.E R7, desc[UR6][R12.64+0x110] ;  /* 0x000110060c077981 */ /* 0x000ea8000c1e1900 */
[----:B------:R-:W2:Y:S04]  /*0100*/  LDG.E R8, desc[UR6][R14.64] ;  /* 0x000000060e087981 */ /* 0x000ea8000c1e1900 */
[----:B------:R-:W2:Y:S04]  /*0110*/  LDG.E R9, desc[UR6][R14.64+0x10] ;  /* 0x000010060e097981 */ /* 0x000ea8000c1e1900 */
[----:B------:R-:W3:Y:S04]  /*0120*/  LDG.E R16, desc[UR6][R14.64+0x100] ;  /* 0x000100060e107981 */ /* 0x000ee8000c1e1900 */
[----:B------:R-:W3:Y:S01]  /*0130*/  LDG.E R17, desc[UR6][R14.64+0x110] ;  /* 0x000110060e117981 */ /* 0x000ee2000c1e1900 */
[----:B------:R-:W0:Y:S01]  /*0140*/  S2UR UR5, SR_CgaCtaId ;  /* 0x00000000000579c3 */ /* 0x000e220000008800 */
[----:B------:R-:W-:Y:S01]  /*0150*/  UMOV UR4, 0x400 ;  /* 0x0000040000047882 */ /* 0x000fe20000000000 */
[----:B------:R-:W-:Y:S01]  /*0160*/  BSSY.RECONVERGENT B0, `(.L_x_0) ;  /* 0x00000bd000007945 */ /* 0x000fe20003800200 */
[----:B------:R-:W1:Y:S01]  /*0170*/  S2R R0, SR_TID.X ;  /* 0x0000000000007919 */ /* 0x000e620000002100 */
[----:B0-----:R-:W-:-:S06]  /*0180*/  ULEA UR4, UR5, UR4, 0x18 ;  /* 0x0000000405047291 */ /* 0x001fcc000f8ec0ff */
[----:B------:R-:W-:Y:S02]  /*0190*/  LEA R3, R2, UR4, 0x3 ;  /* 0x0000000402037c11 */ /* 0x000fe4000f8e18ff */
[----:B-1----:R-:W-:Y:S02]  /*01a0*/  ISETP.GT.U32.AND P0, PT, R0, 0xf, PT ;  /* 0x0000000f0000780c */ /* 0x002fe40003f04070 */
[----:B------:R-:W-:Y:S01]  /*01b0*/  MOV R2, R0 ;  /* 0x0000000000027202 */ /* 0x000fe20000000f00 */
[C---:B--2---:R-:W-:Y:S08]  /*01c0*/  HMMA.16816.F32 R8, R4.reuse, R8, RZ ;  /* 0x000000080408723c */ /* 0x044ff000000018ff */
[----:B---3--:R-:W-:Y:S11]  /*01d0*/  HMMA.16816.F32 R4, R4, R16, RZ ;  /* 0x000000100404723c */ /* 0x008ff600000018ff */
[----:B------:R0:W-:Y:S04]  /*01e0*/  STS.64 [R3], R8 ;  /* 0x0000000803007388 */ /* 0x0001e80000000a00 */
[----:B------:R0:W-:Y:S04]  /*01f0*/  STS.64 [R3+0x200], R10 ;  /* 0x0002000a03007388 */ /* 0x0001e80000000a00 */
[----:B------:R0:W-:Y:S04]  /*0200*/  STS.64 [R3+0x20], R4 ;  /* 0x0000200403007388 */ /* 0x0001e80000000a00 */
[----:B------:R0:W-:Y:S01]  /*0210*/  STS.64 [R3+0x220], R6 ;  /* 0x0002200603007388 */ /* 0x0001e20000000a00 */
[----:B------:R-:W-:Y:S06]  /*0220*/  BAR.SYNC.DEFER_BLOCKING 0x0 ;  /* 0x0000000000007b1d */ /* 0x000fec0000010000 */
[----:B------:R-:W-:Y:S05]  /*0230*/  @P0 BRA `(.L_x_1) ;  /* 0x0000000800bc0947 */ /* 0x000fea0003800000 */
[----:B------:R-:W-:Y:S01]  /*0240*/  LEA R0, R0, UR4, 0x6 ;  /* 0x0000000400007c11 */ /* 0x000fe2000f8e30ff */
[----:B------:R-:W1:Y:S01]  /*0250*/  LDCU UR5, c[0x0][0x398] ;  /* 0x00007300ff0577ac */ /* 0x000e620008000800 */
[----:B------:R-:W-:Y:S03]  /*0260*/  BSSY.RECONVERGENT B1, `(.L_x_2) ;  /* 0x0000098000017945 */ /* 0x000fe60003800200 */
[----:B------:R-:W1:Y:S04]  /*0270*/  LDS.128 R16, [R0] ;  /* 0x0000000000107984 */ /* 0x000e680000000c00 */
[----:B0-----:R-:W0:Y:S04]  /*0280*/  LDS.128 R4, [R0+0x10] ;  /* 0x0000100000047984 */ /* 0x001e280000000c00 */
[----:B------:R-:W2:Y:S04]  /*0290*/  LDS.128 R8, [R0+0x20] ;  /* 0x0000200000087984 */ /* 0x000ea80000000c00 */
[----:B------:R-:W3:Y:S01]  /*02a0*/  LDS.128 R12, [R0+0x30] ;  /* 0x00003000000c7984 */ /* 0x000ee20000000c00 */
[----:B-1----:R-:W-:Y:S01]  /*02b0*/  FMUL R16, R16, UR5 ;  /* 0x0000000510107c20 */ /* 0x002fe20008400000 */
[----:B------:R-:W-:Y:S01]  /*02c0*/  FMUL R17, R17, UR5 ;  /* 0x0000000511117c20 */ /* 0x000fe20008400000 */
[----:B------:R-:W-:Y:S01]  /*02d0*/  FMUL R18, R18, UR5 ;  /* 0x0000000512127c20 */ /* 0x000fe20008400000 */
[----:B------:R-:W-:Y:S01]  /*02e0*/  FMUL R31, R19, UR5 ;  /* 0x00000005131f7c20 */ /* 0x000fe20008400000 */
[----:B0-----:R-:W-:Y:S01]  /*02f0*/  FMUL R30, R4, UR5 ;  /* 0x00000005041e7c20 */ /* 0x001fe20008400000 */
[----:B------:R-:W-:Y:S01]  /*0300*/  FMUL R3, R5, UR5 ;  /* 0x0000000505037c20 */ /* 0x000fe20008400000 */
[----:B------:R-:W-:Y:S01]  /*0310*/  FMNMX3 R19, R16, -1.00000001504746621988e+30, R17, !PT ;  /* 0xf149f2ca10137876 */ /* 0x000fe20007800011 */
[----:B------:R-:W-:Y:S01]  /*0320*/  FMUL R20, R7, UR5 ;  /* 0x0000000507147c20 */ /* 0x000fe20008400000 */
[----:B--2---:R-:W-:Y:S01]  /*0330*/  FMUL R21, R8, UR5 ;  /* 0x0000000508157c20 */ /* 0x004fe20008400000 */
[----:B------:R-:W-:Y:S01]  /*0340*/  FMUL R22, R9, UR5 ;  /* 0x0000000509167c20 */ /* 0x000fe20008400000 */
[----:B------:R-:W-:Y:S01]  /*0350*/  FMNMX3 R4, R19, R18, R31, !PT ;  /* 0x0000001213047276 */ /* 0x000fe2000780001f */
[----:B------:R-:W-:Y:S01]  /*0360*/  FMUL R19, R6, UR5 ;  /* 0x0000000506137c20 */ /* 0x000fe20008400000 */
[----:B------:R-:W-:Y:S01]  /*0370*/  FMUL R23, R10, UR5 ;  /* 0x000000050a177c20 */ /* 0x000fe20008400000 */
[----:B------:R-:W-:Y:S01]  /*0380*/  FMUL R24, R11, UR5 ;  /* 0x000000050b187c20 */ /* 0x000fe20008400000 */
[----:B------:R-:W-:Y:S01]  /*0390*/  FMNMX3 R4, R4, R30, R3, !PT ;  /* 0x0000001e04047276 */ /* 0x000fe20007800003 */
[----:B---3--:R-:W-:Y:S01]  /*03a0*/  FMUL R25, R12, UR5 ;  /* 0x000000050c197c20 */ /* 0x008fe20008400000 */
[----:B------:R-:W-:Y:S01]  /*03b0*/  FMUL R26, R13, UR5 ;  /* 0x000000050d1a7c20 */ /* 0x000fe20008400000 */
[----:B------:R-:W-:Y:S01]  /*03c0*/  FMUL R27, R14, UR5 ;  /* 0x000000050e1b7c20 */ /* 0x000fe20008400000 */
[----:B------:R-:W-:Y:S01]  /*03d0*/  FMNMX3 R4, R4, R19, R20, !PT ;  /* 0x0000001304047276 */ /* 0x000fe20007800014 */
[----:B------:R-:W-:-:S03]  /*03e0*/  FMUL R28, R15, UR5 ;  /* 0x000000050f1c7c20 */ /* 0x000fc60008400000 */
[----:B------:R-:W-:-:S04]  /*03f0*/  FMNMX3 R4, R4, R21, R22, !PT ;  /* 0x0000001504047276 */ /* 0x000fc80007800016 */
[----:B------:R-:W-:-:S04]  /*0400*/  FMNMX3 R4, R4, R23, R24, !PT ;  /* 0x0000001704047276 */ /* 0x000fc80007800018 */
[----:B------:R-:W-:-:S04]  /*0410*/  FMNMX3 R4, R4, R25, R26, !PT ;  /* 0x0000001904047276 */ /* 0x000fc8000780001a */
[----:B------:R-:W-:-:S05]  /*0420*/  FMNMX3 R29, R4, R27, R28, !PT ;  /* 0x0000001b041d7276 */ /* 0x000fca000780001c */
[--C-:B------:R-:W-:Y:S01]  /*0430*/  FADD R16, R16, -R29.reuse ;  /* 0x8000001d10107221 */ /* 0x100fe20000000000 */
[--C-:B------:R-:W-:Y:S01]  /*0440*/  FADD R17, R17, -R29.reuse ;  /* 0x8000001d11117221 */ /* 0x100fe20000000000 */
[--C-:B------:R-:W-:Y:S01]  /*0450*/  FADD R18, R18, -R29.reuse ;  /* 0x8000001d12127221 */ /* 0x100fe20000000000 */
[--C-:B------:R-:W-:Y:S01]  /*0460*/  FADD R31, R31, -R29.reuse ;  /* 0x8000001d1f1f7221 */ /* 0x100fe20000000000 */
[----:B------:R-:W-:Y:S01]  /*0470*/  FMUL R4, R16, 1.4426950216293334961 ;  /* 0x3fb8aa3b10047820 */ /* 0x000fe20000400000 */
[----:B------:R-:W-:Y:S01]  /*0480*/  FMUL R5, R17, 1.4426950216293334961 ;  /* 0x3fb8aa3b11057820 */ /* 0x000fe20000400000 */
[----:B------:R-:W-:Y:S01]  /*0490*/  FMUL R6, R18, 1.4426950216293334961 ;  /* 0x3fb8aa3b12067820 */ /* 0x000fe20000400000 */
[----:B------:R-:W-:Y:S01]  /*04a0*/  FMUL R7, R31, 1.4426950216293334961 ;  /* 0x3fb8aa3b1f077820 */ /* 0x000fe20000400000 */
[--C-:B------:R-:W-:Y:S01]  /*04b0*/  FADD R30, R30, -R29.reuse ;  /* 0x8000001d1e1e7221 */ /* 0x100fe20000000000 */
[----:B------:R-:W-:Y:S01]  /*04c0*/  FSETP.GEU.AND P2, PT, R4, -126, PT ;  /* 0xc2fc00000400780b */ /* 0x000fe20003f4e000 */
[--C-:B------:R-:W-:Y:S01]  /*04d0*/  FADD R3, R3, -R29.reuse ;  /* 0x8000001d03037221 */ /* 0x100fe20000000000 */
[----:B------:R-:W-:Y:S01]  /*04e0*/  FSETP.GEU.AND P1, PT, R5, -126, PT ;  /* 0xc2fc00000500780b */ /* 0x000fe20003f2e000 */
[----:B------:R-:W-:Y:S01]  /*04f0*/  FMUL R8, R30, 1.4426950216293334961 ;  /* 0x3fb8aa3b1e087820 */ /* 0x000fe20000400000 */
[----:B------:R-:W-:Y:S01]  /*0500*/  FSETP.GEU.AND P0, PT, R6, -126, PT ;  /* 0xc2fc00000600780b */ /* 0x000fe20003f0e000 */
[--C-:B------:R-:W-:Y:S01]  /*0510*/  FADD R19, R19, -R29.reuse ;  /* 0x8000001d13137221 */ /* 0x100fe20000000000 */
[----:B------:R-:W-:Y:S01]  /*0520*/  FSETP.GEU.AND P4, PT, R7, -126, PT ;  /* 0xc2fc00000700780b */ /* 0x000fe20003f8e000 */
[----:B------:R-:W-:Y:S01]  /*0530*/  FMUL R3, R3, 1.4426950216293334961 ;  /* 0x3fb8aa3b03037820 */ /* 0x000fe20000400000 */
[----:B------:R-:W-:Y:S01]  /*0540*/  FSETP.GEU.AND P6, PT, R8, -126, PT ;  /* 0xc2fc00000800780b */ /* 0x000fe20003fce000 */
[----:B------:R-:W-:Y:S01]  /*0550*/  FMUL R10, R19, 1.4426950216293334961 ;  /* 0x3fb8aa3b130a7820 */ /* 0x000fe20000400000 */
[--C-:B------:R-:W-:Y:S01]  /*0560*/  FADD R20, R20, -R29.reuse ;  /* 0x8000001d14147221 */ /* 0x100fe20000000000 */
[--C-:B------:R-:W-:Y:S01]  /*0570*/  FADD R21, R21, -R29.reuse ;  /* 0x8000001d15157221 */ /* 0x100fe20000000000 */
[----:B------:R-:W-:Y:S01]  /*0580*/  FSETP.GEU.AND P5, PT, R3, -126, PT ;  /* 0xc2fc00000300780b */ /* 0x000fe20003fae000 */
[----:B------:R-:W-:Y:S01]  /*0590*/  @!P2 FMUL R4, R4, 0.5 ;  /* 0x3f0000000404a820 */ /* 0x000fe20000400000 */
[----:B------:R-:W-:Y:S01]  /*05a0*/  FMUL R11, R20, 1.4426950216293334961 ;  /* 0x3fb8aa3b140b7820 */ /* 0x000fe20000400000 */
[----:B------:R-:W-:Y:S01]  /*05b0*/  @!P1 FMUL R5, R5, 0.5 ;  /* 0x3f00000005059820 */ /* 0x000fe20000400000 */
[----:B------:R-:W-:Y:S01]  /*05c0*/  FSETP.GEU.AND P3, PT, R10, -126, PT ;  /* 0xc2fc00000a00780b */ /* 0x000fe20003f6e000 */
[----:B------:R-:W-:Y:S01]  /*05d0*/  @!P0 FMUL R6, R6, 0.5 ;  /* 0x3f00000006068820 */ /* 0x000fe20000400000 */
[----:B------:R-:W-:Y:S01]  /*05e0*/  FMUL R12, R21, 1.4426950216293334961 ;  /* 0x3fb8aa3b150c7820 */ /* 0x000fe20000400000 */
[----:B------:R-:W0:Y:S01]  /*05f0*/  MUFU.EX2 R4, R4 ;  /* 0x0000000400047308 */ /* 0x000e220000000800 */
[----:B------:R-:W-:Y:S01]  /*0600*/  @!P4 FMUL R7, R7, 0.5 ;  /* 0x3f0000000707c820 */ /* 0x000fe20000400000 */
[----:B------:R-:W-:Y:S01]  /*0610*/  @!P6 FMUL R8, R8, 0.5 ;  /* 0x3f0000000808e820 */ /* 0x000fe20000400000 */
[--C-:B------:R-:W-:Y:S01]  /*0620*/  FADD R22, R22, -R29.reuse ;  /* 0x8000001d16167221 */ /* 0x100fe20000000000 */
[--C-:B------:R-:W-:Y:S01]  /*0630*/  FADD R23, R23, -R29.reuse ;  /* 0x8000001d17177221 */ /* 0x100fe20000000000 */
[--C-:B------:R-:W-:Y:S01]  /*0640*/  FADD R24, R24, -R29.reuse ;  /* 0x8000001d18187221 */ /* 0x100fe20000000000 */
[----:B------:R-:W-:Y:S01]  /*0650*/  @!P5 FMUL R3, R3, 0.5 ;  /* 0x3f0000000303d820 */ /* 0x000fe20000400000 */
[----:B------:R-:W-:Y:S01]  /*0660*/  FMUL R13, R22, 1.4426950216293334961 ;  /* 0x3fb8aa3b160d7820 */ /* 0x000fe20000400000 */
[----:B------:R-:W1:Y:S01]  /*0670*/  MUFU.EX2 R5, R5 ;  /* 0x0000000500057308 */ /* 0x000e620000000800 */
[----:B------:R-:W-:Y:S01]  /*0680*/  FMUL R14, R23, 1.4426950216293334961 ;  /* 0x3fb8aa3b170e7820 */ /* 0x000fe20000400000 */
[----:B------:R-:W-:Y:S01]  /*0690*/  @!P3 FMUL R10, R10, 0.5 ;  /* 0x3f0000000a0ab820 */ /* 0x000fe20000400000 */
[----:B------:R-:W-:Y:S01]  /*06a0*/  FMUL R15, R24, 1.4426950216293334961 ;  /* 0x3fb8aa3b180f7820 */ /* 0x000fe20000400000 */
[--C-:B------:R-:W-:Y:S01]  /*06b0*/  FADD R16, R25, -R29.reuse ;  /* 0x8000001d19107221 */ /* 0x100fe20000000000 */
[--C-:B------:R-:W-:Y:S01]  /*06c0*/  FADD R17, R26, -R29.reuse ;  /* 0x8000001d1a117221 */ /* 0x100fe20000000000 */
[--C-:B------:R-:W-:Y:S01]  /*06d0*/  FADD R27, R27, -R29.reuse ;  /* 0x8000001d1b1b7221 */ /* 0x100fe20000000000 */
[----:B------:R-:W-:Y:S01]  /*06e0*/  FADD R28, R28, -R29 ;  /* 0x8000001d1c1c7221 */ /* 0x000fe20000000000 */
[----:B------:R-:W2:Y:S01]  /*06f0*/  MUFU.EX2 R6, R6 ;  /* 0x0000000600067308 */ /* 0x000ea20000000800 */
[----:B0-----:R-:W-:Y:S01]  /*0700*/  @!P2 FMUL R4, R4, R4 ;  /* 0x000000040404a220 */ /* 0x001fe20000400000 */
[----:B------:R-:W-:Y:S01]  /*0710*/  FSETP.GEU.AND P2, PT, R11, -126, PT ;  /* 0xc2fc00000b00780b */ /* 0x000fe20003f4e000 */
[----:B------:R-:W-:Y:S01]  /*0720*/  FMUL R16, R16, 1.4426950216293334961 ;  /* 0x3fb8aa3b10107820 */ /* 0x000fe20000400000 */
[----:B------:R-:W-:Y:S01]  /*0730*/  FMUL R17, R17, 1.4426950216293334961 ;  /* 0x3fb8aa3b11117820 */ /* 0x000fe20000400000 */
[----:B------:R-:W-:Y:S01]  /*0740*/  FADD R18, RZ, R4 ;  /* 0x00000004ff127221 */ /* 0x000fe20000000000 */
[----:B------:R-:W-:-:S02]  /*0750*/  FMUL R28, R28, 1.4426950216293334961 ;  /* 0x3fb8aa3b1c1c7820 */ /* 0x000fc40000400000 */
[----:B------:R-:W0:Y:S01]  /*0760*/  MUFU.EX2 R7, R7 ;  /* 0x0000000700077308 */ /* 0x000e220000000800 */
[----:B-1----:R-:W-:Y:S01]  /*0770*/  @!P1 FMUL R5, R5, R5 ;  /* 0x0000000505059220 */ /* 0x002fe20000400000 */
[----:B------:R-:W-:-:S05]  /*0780*/  FSETP.GEU.AND P1, PT, R12, -126, PT ;  /* 0xc2fc00000c00780b */ /* 0x000fca0003f2e000 */
[----:B------:R-:W-:Y:S01]  /*0790*/  @!P2 FMUL R11, R11, 0.5 ;  /* 0x3f0000000b0ba820 */ /* 0x000fe20000400000 */
[----:B------:R-:W1:Y:S01]  /*07a0*/  MUFU.EX2 R8, R8 ;  /* 0x0000000800087308 */ /* 0x000e620000000800 */
[----:B--2---:R-:W-:Y:S01]  /*07b0*/  @!P0 FMUL R6, R6, R6 ;  /* 0x0000000606068220 */ /* 0x004fe20000400000 */
[----:B------:R-:W-:-:S05]  /*07c0*/  FSETP.GEU.AND P0, PT, R13, -126, PT ;  /* 0xc2fc00000d00780b */ /* 0x000fca0003f0e000 */
[----:B------:R-:W-:Y:S01]  /*07d0*/  @!P1 FMUL R12, R12, 0.5 ;  /* 0x3f0000000c0c9820 */ /* 0x000fe20000400000 */
[----:B------:R2:W3:Y:S01]  /*07e0*/  MUFU.EX2 R9, R3 ;  /* 0x0000000300097308 */ /* 0x0004e20000000800 */
[----:B0-----:R-:W-:Y:S01]  /*07f0*/  @!P4 FMUL R7, R7, R7 ;  /* 0x000000070707c220 */ /* 0x001fe20000400000 */
[----:B------:R-:W-:-:S05]  /*0800*/  FSETP.GEU.AND P4, PT, R14, -126, PT ;  /* 0xc2fc00000e00780b */ /* 0x000fca0003f8e000 */
[----:B------:R-:W-:Y:S01]  /*0810*/  @!P0 FMUL R13, R13, 0.5 ;  /* 0x3f0000000d0d8820 */ /* 0x000fe20000400000 */
[----:B------:R-:W0:Y:S01]  /*0820*/  MUFU.EX2 R10, R10 ;  /* 0x0000000a000a7308 */ /* 0x000e220000000800 */
[----:B-1----:R-:W-:Y:S01]  /*0830*/  @!P6 FMUL R8, R8, R8 ;  /* 0x000000080808e220 */ /* 0x002fe20000400000 */
[----:B------:R-:W-:Y:S01]  /*0840*/  FSETP.GEU.AND P6, PT, R15, -126, PT ;  /* 0xc2fc00000f00780b */ /* 0x000fe20003fce000 */
[----:B--2---:R-:W-:Y:S01]  /*0850*/  FADD R3, R18, R5 ;  /* 0x0000000512037221 */ /* 0x004fe20000000000 */
[----:B------:R-:W-:-:S03]  /*0860*/  FMUL R18, R27, 1.4426950216293334961 ;  /* 0x3fb8aa3b1b127820 */ /* 0x000fc60000400000 */
[----:B------:R-:W-:Y:S01]  /*0870*/  FADD R20, R3, R6 ;  /* 0x0000000603147221 */ /* 0x000fe20000000000 */
[----:B------:R-:W1:Y:S01]  /*0880*/  MUFU.EX2 R11, R11 ;  /* 0x0000000b000b7308 */ /* 0x000e620000000800 */
[----:B---3--:R-:W-:Y:S01]  /*0890*/  @!P5 FMUL R9, R9, R9 ;  /* 0x000000090909d220 */ /* 0x008fe20000400000 */
[----:B------:R-:W-:Y:S01]  /*08a0*/  FSETP.GEU.AND P5, PT, R16, -126, PT ;  /* 0xc2fc00001000780b */ /* 0x000fe20003fae000 */
[----:B------:R-:W-:Y:S01]  /*08b0*/  FADD R3, R20, R7 ;  /* 0x0000000714037221 */ /* 0x000fe20000000000 */
[----:B------:R-:W-:-:S03]  /*08c0*/  @!P4 FMUL R14, R14, 0.5 ;  /* 0x3f0000000e0ec820 */ /* 0x000fc60000400000 */
[----:B------:R-:W-:Y:S01]  /*08d0*/  FADD R20, R3, R8 ;  /* 0x0000000803147221 */ /* 0x000fe20000000000 */
[----:B------:R-:W2:Y:S01]  /*08e0*/  MUFU.EX2 R12, R12 ;  /* 0x0000000c000c7308 */ /* 0x000ea20000000800 */
[----:B0-----:R-:W-:Y:S01]  /*08f0*/  @!P3 FMUL R10, R10, R10 ;  /* 0x0000000a0a0ab220 */ /* 0x001fe20000400000 */
[----:B------:R-:W-:Y:S01]  /*0900*/  FSETP.GEU.AND P3, PT, R17, -126, PT ;  /* 0xc2fc00001100780b */ /* 0x000fe20003f6e000 */
[----:B------:R-:W-:Y:S01]  /*0910*/  @!P6 FMUL R15, R15, 0.5 ;  /* 0x3f0000000f0fe820 */ /* 0x000fe20000400000 */
[----:B------:R-:W-:-:S03]  /*0920*/  FADD R3, R20, R9 ;  /* 0x0000000914037221 */ /* 0x000fc60000000000 */
[----:B------:R-:W-:Y:S01]  /*0930*/  @!P5 FMUL R16, R16, 0.5 ;  /* 0x3f0000001010d820 */ /* 0x000fe20000400000 */
[----:B------:R-:W0:Y:S01]  /*0940*/  MUFU.EX2 R13, R13 ;  /* 0x0000000d000d7308 */ /* 0x000e220000000800 */
[----:B-1----:R-:W-:Y:S01]  /*0950*/  @!P2 FMUL R11, R11, R11 ;  /* 0x0000000b0b0ba220 */ /* 0x002fe20000400000 */
[----:B------:R-:W-:Y:S01]  /*0960*/  FSETP.GEU.AND P2, PT, R18, -126, PT ;  /* 0xc2fc00001200780b */ /* 0x000fe20003f4e000 */
[----:B------:R-:W-:-:S04]  /*0970*/  FADD R20, R3, R10 ;  /* 0x0000000a03147221 */ /* 0x000fc80000000000 */
[----:B------:R-:W-:Y:S01]  /*0980*/  @!P3 FMUL R17, R17, 0.5 ;  /* 0x3f0000001111b820 */ /* 0x000fe20000400000 */
[----:B------:R-:W1:Y:S01]  /*0990*/  MUFU.EX2 R14, R14 ;  /* 0x0000000e000e7308 */ /* 0x000e620000000800 */
[----:B--2---:R-:W-:Y:S01]  /*09a0*/  @!P1 FMUL R12, R12, R12 ;  /* 0x0000000c0c0c9220 */ /* 0x004fe20000400000 */
[----:B------:R-:W-:Y:S01]  /*09b0*/  FSETP.GEU.AND P1, PT, R28, -126, PT ;  /* 0xc2fc00001c00780b */ /* 0x000fe20003f2e000 */
[----:B------:R-:W-:-:S04]  /*09c0*/  FADD R3, R20, R11 ;  /* 0x0000000b14037221 */ /* 0x000fc80000000000 */
[----:B------:R-:W-:Y:S01]  /*09d0*/  @!P2 FMUL R18, R18, 0.5 ;  /* 0x3f0000001212a820 */ /* 0x000fe20000400000 */
[----:B------:R-:W2:Y:S01]  /*09e0*/  MUFU.EX2 R15, R15 ;  /* 0x0000000f000f7308 */ /* 0x000ea20000000800 */
[----:B0-----:R-:W-:Y:S01]  /*09f0*/  @!P0 FMUL R13, R13, R13 ;  /* 0x0000000d0d0d8220 */ /* 0x001fe20000400000 */
[----:B------:R-:W-:-:S04]  /*0a00*/  FADD R20, R3, R12 ;  /* 0x0000000c03147221 */ /* 0x000fc80000000000 */
[----:B------:R-:W-:Y:S01]  /*0a10*/  FADD R3, R20, R13 ;  /* 0x0000000d14037221 */ /* 0x000fe20000000000 */
[----:B------:R-:W-:Y:S01]  /*0a20*/  @!P1 FMUL R28, R28, 0.5 ;  /* 0x3f0000001c1c9820 */ /* 0x000fe20000400000 */
[----:B------:R-:W0:Y:S01]  /*0a30*/  MUFU.EX2 R16, R16 ;  /* 0x0000001000107308 */ /* 0x000e220000000800 */
[----:B-1----:R-:W-:-:S04]  /*0a40*/  @!P4 FMUL R14, R14, R14 ;  /* 0x0000000e0e0ec220 */ /* 0x002fc80000400000 */
[----:B------:R-:W-:-:S03]  /*0a50*/  FADD R20, R3, R14 ;  /* 0x0000000e03147221 */ /* 0x000fc60000000000 */
[----:B------:R-:W1:Y:S01]  /*0a60*/  MUFU.EX2 R17, R17 ;  /* 0x0000001100117308 */ /* 0x000e620000000800 */
[----:B--2---:R-:W-:-:S04]  /*0a70*/  @!P6 FMUL R15, R15, R15 ;  /* 0x0000000f0f0fe220 */ /* 0x004fc80000400000 */
[----:B------:R-:W-:-:S03]  /*0a80*/  FADD R3, R20, R15 ;  /* 0x0000000f14037221 */ /* 0x000fc60000000000 */
[----:B------:R-:W2:Y:S01]  /*0a90*/  MUFU.EX2 R18, R18 ;  /* 0x0000001200127308 */ /* 0x000ea20000000800 */
[----:B0-----:R-:W-:-:S04]  /*0aa0*/  @!P5 FMUL R16, R16, R16 ;  /* 0x000000101010d220 */ /* 0x001fc80000400000 */
[----:B------:R-:W-:-:S03]  /*0ab0*/  FADD R20, R3, R16 ;  /* 0x0000001003147221 */ /* 0x000fc60000000000 */
[----:B------:R-:W0:Y:S01]  /*0ac0*/  MUFU.EX2 R19, R28 ;  /* 0x0000001c00137308 */ /* 0x000e220000000800 */
[----:B-1----:R-:W-:-:S04]  /*0ad0*/  @!P3 FMUL R17, R17, R17 ;  /* 0x000000111111b220 */ /* 0x002fc80000400000 */
[----:B------:R-:W-:Y:S01]  /*0ae0*/  FADD R3, R20, R17 ;  /* 0x0000001114037221 */ /* 0x000fe20000000000 */
[----:B--2---:R-:W-:-:S04]  /*0af0*/  @!P2 FMUL R18, R18, R18 ;  /* 0x000000121212a220 */ /* 0x004fc80000400000 */
[----:B------:R-:W-:Y:S01]  /*0b00*/  FADD R20, R3, R18 ;  /* 0x0000001203147221 */ /* 0x000fe20000000000 */
[----:B0-----:R-:W-:-:S04]  /*0b10*/  @!P1 FMUL R19, R19, R19 ;  /* 0x0000001313139220 */ /* 0x001fc80000400000 */
[----:B------:R-:W-:-:S05]  /*0b20*/  FADD R3, R20, R19 ;  /* 0x0000001314037221 */ /* 0x000fca0000000000 */
[----:B------:R-:W-:-:S04]  /*0b30*/  IADD3 R20, PT, PT, R3, 0x1800000, RZ ;  /* 0x0180000003147810 */ /* 0x000fc80007ffe0ff */
[----:B------:R-:W-:-:S04]  /*0b40*/  LOP3.LUT R20, R20, 0x7f800000, RZ, 0xc0, !PT ;  /* 0x7f80000014147812 */ /* 0x000fc800078ec0ff */
[----:B------:R-:W-:-:S13]  /*0b50*/  ISETP.GT.U32.AND P0, PT, R20, 0x1ffffff, PT ;  /* 0x01ffffff1400780c */ /* 0x000fda0003f04070 */
[----:B------:R-:W-:Y:S05]  /*0b60*/  @P0 BRA `(.L_x_3) ;  /* 0x00000000000c0947 */ /* 0x000fea0003800000 */
[----:B------:R-:W-:-:S07]  /*0b70*/  MOV R22, 0xb90 ;  /* 0x00000b9000167802 */ /* 0x000fce0000000f00 */
[----:B------:R-:W-:Y:S05]  /*0b80*/  CALL.REL.NOINC `($__internal_0_$__cuda_sm20_rcp_rn_f32_slowpath) ;  /* 0x0000000400a47944 */ /* 0x000fea0003c00000 */
[----:B------:R-:W-:Y:S05]  /*0b90*/  BRA `(.L_x_4) ;  /* 0x0000000000107947 */ /* 0x000fea0003800000 */
.L_x_3:
[----:B------:R-:W0:Y:S02]  /*0ba0*/  MUFU.RCP R20, R3 ;  /* 0x0000000300147308 */ /* 0x000e240000001000 */
[----:B0-----:R-:W-:-:S04]  /*0bb0*/  FFMA R21, R3, R20, -1 ;  /* 0xbf80000003157423 */ /* 0x001fc80000000014 */
[----:B------:R-:W-:-:S04]  /*0bc0*/  FADD.FTZ R21, -R21, -RZ ;  /* 0x800000ff15157221 */ /* 0x000fc80000010100 */
[----:B------:R-:W-:-:S07]  /*0bd0*/  FFMA R3, R20, R21, R20 ;  /* 0x0000001514037223 */ /* 0x000fce0000000014 */
.L_x_4:
[----:B------:R-:W-:Y:S05]  /*0be0*/  BSYNC.RECONVERGENT B1 ;  /* 0x0000000000017941 */ /* 0x000fea0003800200 */
.L_x_2:
[-C--:B------:R-:W-:Y:S01]  /*0bf0*/  FMUL R4, R4, R3.reuse ;  /* 0x0000000304047220 */ /* 0x080fe20000400000 */
        /* <DEDUP_REMOVED lines=14> */
[----:B------:R-:W-:Y:S01]  /*0ce0*/  FMUL R19, R19, R3 ;  /* 0x0000000313137220 */ /* 0x000fe20000400000 */
[----:B------:R1:W-:Y:S04]  /*0cf0*/  STS.128 [R0], R4 ;  /* 0x0000000400007388 */ /* 0x0003e80000000c00 */
[----:B------:R1:W-:Y:S04]  /*0d00*/  STS.128 [R0+0x10], R8 ;  /* 0x0000100800007388 */ /* 0x0003e80000000c00 */
[----:B------:R1:W-:Y:S04]  /*0d10*/  STS.128 [R0+0x20], R12 ;  /* 0x0000200c00007388 */ /* 0x0003e80000000c00 */
[----:B------:R1:W-:Y:S02]  /*0d20*/  STS.128 [R0+0x30], R16 ;  /* 0x0000301000007388 */ /* 0x0003e40000000c00 */
.L_x_1:
[----:B------:R-:W-:Y:S05]  /*0d30*/  BSYNC.RECONVERGENT B0 ;  /* 0x0000000000007941 */ /* 0x000fea0003800200 */
.L_x_0:
[----:B------:R-:W-:Y:S01]  /*0d40*/  BAR.SYNC.DEFER_BLOCKING 0x0 ;  /* 0x0000000000007b1d */ /* 0x000fe20000010000 */
[----:B------:R-:W-:-:S07]  /*0d50*/  ISETP.GT.U32.AND P0, PT, R2, 0xff, PT ;  /* 0x000000ff0200780c */ /* 0x000fce0003f04070 */
[----:B0-----:R-:W0:Y:S06]  /*0d60*/  LDC R3, c[0x0][0x360] ;  /* 0x0000d800ff037b82 */ /* 0x001e2c0000000800 */
[----:B------:R-:W-:Y:S05]  /*0d70*/  @P0 EXIT ;  /* 0x000000000000094d */ /* 0x000fea0003800000 */
[----:B01----:R-:W0:Y:S01]  /*0d80*/  I2F.U32.RP R8, R3 ;  /* 0x0000000300087306 */ /* 0x003e220000209000 */
[----:B------:R-:W-:Y:S01]  /*0d90*/  IADD3 R0, PT, PT, R2, R3, RZ ;  /* 0x0000000302007210 */ /* 0x000fe20007ffe0ff */
[----:B------:R-:W-:Y:S01]  /*0da0*/  BSSY.RECONVERGENT B0, `(.L_x_5) ;  /* 0x0000029000007945 */ /* 0x000fe20003800200 */
[----:B------:R-:W-:Y:S02]  /*0db0*/  ISETP.NE.U32.AND P2, PT, R3, RZ, PT ;  /* 0x000000ff0300720c */ /* 0x000fe40003f45070 */
[C---:B------:R-:W-:Y:S02]  /*0dc0*/  ISETP.GE.U32.AND P0, PT, R0.reuse, 0x100, PT ;  /* 0x000001000000780c */ /* 0x040fe40003f06070 */
[----:B------:R-:W-:Y:S01]  /*0dd0*/  VIMNMX.U32 R7, PT, PT, R0, 0x100, !PT ;  /* 0x0000010000077848 */ /* 0x000fe20007fe0000 */
[----:B0-----:R-:W0:Y:S02]  /*0de0*/  MUFU.RCP R8, R8 ;  /* 0x0000000800087308 */ /* 0x001e240000001000 */
[----:B0-----:R-:W-:-:S06]  /*0df0*/  IADD3 R4, PT, PT, R8, 0xffffffe, RZ ;  /* 0x0ffffffe08047810 */ /* 0x001fcc0007ffe0ff */
[----:B------:R0:W1:Y:S02]  /*0e00*/  F2I.FTZ.U32.TRUNC.NTZ R5, R4 ;  /* 0x0000000400057305 */ /* 0x000064000021f000 */
[----:B0-----:R-:W-:Y:S02]  /*0e10*/  MOV R4, RZ ;  /* 0x000000ff00047202 */ /* 0x001fe40000000f00 */
[----:B-1----:R-:W-:-:S05]  /*0e20*/  IADD3 R6, PT, PT, RZ, -R5, RZ ;  /* 0x80000005ff067210 */ /* 0x002fca0007ffe0ff */
[----:B------:R-:W-:Y:S01]  /*0e30*/  IMAD R9, R6, R3, RZ ;  /* 0x0000000306097224 */ /* 0x000fe200078e02ff */
[----:B------:R-:W-:-:S03]  /*0e40*/  SEL R6, RZ, 0x1, P0 ;  /* 0x00000001ff067807 */ /* 0x000fc60000000000 */
[----:B------:R-:W-:Y:S01]  /*0e50*/  IMAD.HI.U32 R5, R5, R9, R4 ;  /* 0x0000000905057227 */ /* 0x000fe200078e0004 */
[----:B------:R-:W-:-:S05]  /*0e60*/  IADD3 R0, PT, PT, R7, -R0, -R6 ;  /* 0x8000000007007210 */ /* 0x000fca0007ffe806 */
[----:B------:R-:W-:-:S05]  /*0e70*/  IMAD.HI.U32 R5, R5, R0, RZ ;  /* 0x0000000005057227 */ /* 0x000fca00078e00ff */
[----:B------:R-:W-:-:S05]  /*0e80*/  IADD3 R4, PT, PT, -R5, RZ, RZ ;  /* 0x000000ff05047210 */ /* 0x000fca0007ffe1ff */
[----:B------:R-:W-:-:S05]  /*0e90*/  IMAD R0, R3, R4, R0 ;  /* 0x0000000403007224 */ /* 0x000fca00078e0200 */
[----:B------:R-:W-:-:S13]  /*0ea0*/  ISETP.GE.U32.AND P0, PT, R0, R3, PT ;  /* 0x000000030000720c */ /* 0x000fda0003f06070 */
[-C--:B------:R-:W-:Y:S02]  /*0eb0*/  @P0 IADD3 R0, PT, PT, R0, -R3.reuse, RZ ;  /* 0x8000000300000210 */ /* 0x080fe40007ffe0ff */
[----:B------:R-:W-:Y:S02]  /*0ec0*/  @P0 IADD3 R5, PT, PT, R5, 0x1, RZ ;  /* 0x0000000105050810 */ /* 0x000fe40007ffe0ff */
[----:B------:R-:W-:-:S13]  /*0ed0*/  ISETP.GE.U32.AND P1, PT, R0, R3, PT ;  /* 0x000000030000720c */ /* 0x000fda0003f26070 */
[----:B------:R-:W-:Y:S02]  /*0ee0*/  @P1 IADD3 R5, PT, PT, R5, 0x1, RZ ;  /* 0x0000000105051810 */ /* 0x000fe40007ffe0ff */
[----:B------:R-:W-:-:S04]  /*0ef0*/  @!P2 LOP3.LUT R5, RZ, R3, RZ, 0x33, !PT ;  /* 0x00000003ff05a212 */ /* 0x000fc800078e33ff */
[----:B------:R-:W-:-:S04]  /*0f00*/  IADD3 R0, PT, PT, R6, R5, RZ ;  /* 0x0000000506007210 */ /* 0x000fc80007ffe0ff */
[C---:B------:R-:W-:Y:S02]  /*0f10*/  LOP3.LUT R4, R0.reuse, 0x3, RZ, 0xc0, !PT ;  /* 0x0000000300047812 */ /* 0x040fe400078ec0ff */
[----:B------:R-:W-:Y:S02]  /*0f20*/  ISETP.GE.U32.AND P1, PT, R0, 0x3, PT ;  /* 0x000000030000780c */ /* 0x000fe40003f26070 */
[----:B------:R-:W-:-:S13]  /*0f30*/  ISETP.NE.AND P0, PT, R4, 0x3, PT ;  /* 0x000000030400780c */ /* 0x000fda0003f05270 */
[----:B------:R-:W-:Y:S05]  /*0f40*/  @!P0 BRA `(.L_x_6) ;  /* 0x0000000000388947 */ /* 0x000fea0003800000 */
[----:B------:R-:W0:Y:S01]  /*0f50*/  LDC.64 R4, c[0x0][0x390] ;  /* 0x0000e400ff047b82 */ /* 0x000e220000000a00 */
[----:B------:R-:W-:Y:S02]  /*0f60*/  IADD3 R0, PT, PT, R0, 0x1, RZ ;  /* 0x0000000100007810 */ /* 0x000fe40007ffe0ff */
[----:B------:R-:W-:Y:S02]  /*0f70*/  LEA R6, R2, UR4, 0x2 ;  /* 0x0000000402067c11 */ /* 0x000fe4000f8e10ff */
[----:B------:R-:W-:Y:S01]  /*0f80*/  LOP3.LUT R0, R0, 0x3, RZ, 0xc0, !PT ;  /* 0x0000000300007812 */ /* 0x000fe200078ec0ff */
[----:B0-----:R-:W-:-:S04]  /*0f90*/  IMAD.WIDE.U32 R4, R2, 0x4, R4 ;  /* 0x0000000402047825 */ /* 0x001fc800078e0004 */
[C---:B------:R-:W-:Y:S01]  /*0fa0*/  IMAD R2, R0.reuse, R3, R2 ;  /* 0x0000000300027224 */ /* 0x040fe200078e0202 */
[----:B------:R-:W-:-:S07]  /*0fb0*/  IADD3 R0, PT, PT, -R0, RZ, RZ ;  /* 0x000000ff00007210 */ /* 0x000fce0007ffe1ff */
.L_x_7:
[----:B------:R0:W1:Y:S01]  /*0fc0*/  LDS R7, [R6] ;  /* 0x0000000006077984 */ /* 0x0000620000000800 */
[----:B------:R-:W-:-:S04]  /*0fd0*/  IADD3 R0, PT, PT, R0, 0x1, RZ ;  /* 0x0000000100007810 */ /* 0x000fc80007ffe0ff */
[----:B------:R-:W-:Y:S02]  /*0fe0*/  ISETP.NE.AND P0, PT, R0, RZ, PT ;  /* 0x000000ff0000720c */ /* 0x000fe40003f05270 */
[C---:B0-----:R-:W-:Y:S01]  /*0ff0*/  LEA R6, R3.reuse, R6, 0x2 ;  /* 0x0000000603067211 */ /* 0x041fe200078e10ff */
[----:B-1----:R0:W-:Y:S02]  /*1000*/  STG.E desc[UR6][R4.64], R7 ;  /* 0x0000000704007986 */ /* 0x0021e4000c101906 */
[----:B0-----:R-:W-:-:S08]  /*1010*/  IMAD.WIDE.U32 R4, R3, 0x4, R4 ;  /* 0x0000000403047825 */ /* 0x001fd000078e0004 */
[----:B------:R-:W-:Y:S05]  /*1020*/  @P0 BRA `(.L_x_7) ;  /* 0xfffffffc00e40947 */ /* 0x000fea000383ffff */
.L_x_6:
[----:B------:R-:W-:Y:S05]  /*1030*/  BSYNC.RECONVERGENT B0 ;  /* 0x0000000000007941 */ /* 0x000fea0003800200 */
.L_x_5:
[----:B------:R-:W-:Y:S05]  /*1040*/  @!P1 EXIT ;  /* 0x000000000000994d */ /* 0x000fea0003800000 */
[----:B------:R-:W0:Y:S01]  /*1050*/  LDC.64 R4, c[0x0][0x390] ;  /* 0x0000e400ff047b82 */ /* 0x000e220000000a00 */
[C---:B------:R-:W-:Y:S01]  /*1060*/  LEA R0, R3.reuse, R2, 0x1 ;  /* 0x0000000203007211 */ /* 0x040fe200078e08ff */
[----:B------:R-:W-:Y:S01]  /*1070*/  IMAD R14, R3, 0x3, R2 ;  /* 0x00000003030e7824 */ /* 0x000fe200078e0202 */
[C---:B------:R-:W-:Y:S02]  /*1080*/  IADD3 R15, PT, PT, R2.reuse, R3, RZ ;  /* 0x00000003020f7210 */ /* 0x040fe40007ffe0ff */
[----:B------:R-:W-:-:S07]  /*1090*/  LEA R16, R2, UR4, 0x2 ;  /* 0x0000000402107c11 */ /* 0x000fce000f8e10ff */
.L_x_8:
[CC--:B------:R-:W-:Y:S01]  /*10a0*/  LEA R18, R3.reuse, R16.reuse, 0x2 ;  /* 0x0000001003127211 */ /* 0x0c0fe200078e10ff */
[C---:B------:R-:W-:Y:S01]  /*10b0*/  IMAD R22, R3.reuse, 0xc, R16 ;  /* 0x0000000c03167824 */ /* 0x040fe200078e0210 */
[C---:B------:R-:W-:Y:S01]  /*10c0*/  LEA R20, R3.reuse, R16, 0x3 ;  /* 0x0000001003147211 */ /* 0x040fe200078e18ff */
[----:B-1----:R1:W2:Y:S01]  /*10d0*/  LDS R17, [R16] ;  /* 0x0000000010117984 */ /* 0x0022a20000000800 */
[----:B0-----:R-:W-:Y:S01]  /*10e0*/  IMAD.WIDE.U32 R6, R2, 0x4, R4 ;  /* 0x0000000402067825 */ /* 0x001fe200078e0004 */
[----:B------:R-:W-:Y:S02]  /*10f0*/  IADD3 R2, PT, PT, R3, R2, R3 ;  /* 0x0000000203027210 */ /* 0x000fe40007ffe003 */
[----:B------:R-:W0:Y:S01]  /*1100*/  LDS R19, [R18] ;  /* 0x0000000012137984 */ /* 0x000e220000000800 */
[----:B------:R-:W-:Y:S01]  /*1110*/  IMAD.WIDE.U32 R8, R15, 0x4, R4 ;  /* 0x000000040f087825 */ /* 0x000fe200078e0004 */
[----:B------:R-:W-:Y:S02]  /*1120*/  IADD3 R2, PT, PT, R3, R2, R3 ;  /* 0x0000000203027210 */ /* 0x000fe40007ffe003 */
[----:B------:R-:W3:Y:S01]  /*1130*/  LDS R21, [R20] ;  /* 0x0000000014157984 */ /* 0x000ee20000000800 */
[----:B------:R-:W-:Y:S01]  /*1140*/  IMAD.WIDE.U32 R10, R0, 0x4, R4 ;  /* 0x00000004000a7825 */ /* 0x000fe200078e0004 */
[----:B------:R-:W-:-:S02]  /*1150*/  ISETP.GE.U32.AND P0, PT, R2, 0x100, PT ;  /* 0x000001000200780c */ /* 0x000fc40003f06070 */
[----:B------:R-:W4:Y:S01]  /*1160*/  LDS R23, [R22] ;  /* 0x0000000016177984 */ /* 0x000f220000000800 */
[----:B------:R-:W-:Y:S01]  /*1170*/  IMAD.WIDE.U32 R12, R14, 0x4, R4 ;  /* 0x000000040e0c7825 */ /* 0x000fe200078e0004 */
[C---:B------:R-:W-:Y:S02]  /*1180*/  LEA R0, R3.reuse, R0, 0x2 ;  /* 0x0000000003007211 */ /* 0x040fe400078e10ff */
[C---:B------:R-:W-:Y:S02]  /*1190*/  LEA R14, R3.reuse, R14, 0x2 ;  /* 0x0000000e030e7211 */ /* 0x040fe400078e10ff */
[C---:B------:R-:W-:Y:S02]  /*11a0*/  LEA R15, R3.reuse, R15, 0x2 ;  /* 0x0000000f030f7211 */ /* 0x040fe400078e10ff */
[----:B-1----:R-:W-:Y:S01]  /*11b0*/  LEA R16, R3, R16, 0x4 ;  /* 0x0000001003107211 */ /* 0x002fe200078e20ff */
[----:B--2---:R1:W-:Y:S04]  /*11c0*/  STG.E desc[UR6][R6.64], R17 ;  /* 0x0000001106007986 */ /* 0x0043e8000c101906 */
[----:B0-----:R1:W-:Y:S04]  /*11d0*/  STG.E desc[UR6][R8.64], R19 ;  /* 0x0000001308007986 */ /* 0x0013e8000c101906 */
[----:B---3--:R1:W-:Y:S04]  /*11e0*/  STG.E desc[UR6][R10.64], R21 ;  /* 0x000000150a007986 */ /* 0x0083e8000c101906 */
[----:B----4-:R1:W-:Y:S01]  /*11f0*/  STG.E desc[UR6][R12.64], R23 ;  /* 0x000000170c007986 */ /* 0x0103e2000c101906 */
[----:B------:R-:W-:Y:S05]  /*1200*/  @!P0 BRA `(.L_x_8) ;  /* 0xfffffffc00a48947 */ /* 0x000fea000383ffff */
[----:B------:R-:W-:Y:S05]  /*1210*/  EXIT ;  /* 0x000000000000794d */ /* 0x000fea0003800000 */
        .weak           $__internal_0_$__cuda_sm20_rcp_rn_f32_slowpath
        .type           $__internal_0_$__cuda_sm20_rcp_rn_f32_slowpath,@function
        .size           $__internal_0_$__cuda_sm20_rcp_rn_f32_slowpath,(.L_x_14 - $__internal_0_$__cuda_sm20_rcp_rn_f32_slowpath)
$__internal_0_$__cuda_sm20_rcp_rn_f32_slowpath:
[----:B------:R-:W-:Y:S01]  /*1220*/  SHF.L.U32 R20, R3, 0x1, RZ ;  /* 0x0000000103147819 */ /* 0x000fe200000006ff */
[----:B------:R-:W-:Y:S03]  /*1230*/  BSSY.RECONVERGENT B2, `(.L_x_9) ;  /* 0x0000030000027945 */ /* 0x000fe60003800200 */
[----:B------:R-:W-:-:S04]  /*1240*/  SHF.R.U32.HI R20, RZ, 0x18, R20 ;  /* 0x00000018ff147819 */ /* 0x000fc80000011614 */
[----:B------:R-:W-:-:S13]  /*1250*/  ISETP.NE.U32.AND P0, PT, R20, RZ, PT ;  /* 0x000000ff1400720c */ /* 0x000fda0003f05070 */
[----:B------:R-:W-:Y:S05]  /*1260*/  @P0 BRA `(.L_x_10) ;  /* 0x0000000000280947 */ /* 0x000fea0003800000 */
[----:B------:R-:W-:-:S04]  /*1270*/  SHF.L.U32 R20, R3, 0x1, RZ ;  /* 0x0000000103147819 */ /* 0x000fc800000006ff */
[----:B------:R-:W-:-:S13]  /*1280*/  ISETP.NE.AND P0, PT, R20, RZ, PT ;  /* 0x000000ff1400720c */ /* 0x000fda0003f05270 */
[----:B------:R-:W-:Y:S01]  /*1290*/  @P0 FFMA R23, R3, 1.84467440737095516160e+19, RZ ;  /* 0x5f80000003170823 */ /* 0x000fe200000000ff */
[----:B------:R-:W-:Y:S08]  /*12a0*/  @!P0 MUFU.RCP R21, R3 ;  /* 0x0000000300158308 */ /* 0x000ff00000001000 */
[----:B------:R-:W0:Y:S02]  /*12b0*/  @P0 MUFU.RCP R20, R23 ;  /* 0x0000001700140308 */ /* 0x000e240000001000 */
[----:B0-----:R-:W-:-:S04]  /*12c0*/  @P0 FFMA R24, R23, R20, -1 ;  /* 0xbf80000017180423 */ /* 0x001fc80000000014 */
[----:B------:R-:W-:-:S04]  /*12d0*/  @P0 FADD.FTZ R25, -R24, -RZ ;  /* 0x800000ff18190221 */ /* 0x000fc80000010100 */
[----:B------:R-:W-:-:S04]  /*12e0*/  @P0 FFMA R20, R20, R25, R20 ;  /* 0x0000001914140223 */ /* 0x000fc80000000014 */
[----:B------:R-:W-:Y:S01]  /*12f0*/  @P0 FFMA R21, R20, 1.84467440737095516160e+19, RZ ;  /* 0x5f80000014150823 */ /* 0x000fe200000000ff */
[----:B------:R-:W-:Y:S06]  /*1300*/  BRA `(.L_x_11) ;  /* 0x0000000000887947 */ /* 0x000fec0003800000 */
.L_x_10:
[----:B------:R-:W-:-:S04]  /*1310*/  IADD3 R21, PT, PT, R20, -0xfd, RZ ;  /* 0xffffff0314157810 */ /* 0x000fc80007ffe0ff */
[----:B------:R-:W-:-:S13]  /*1320*/  ISETP.GT.U32.AND P0, PT, R21, 0x1, PT ;  /* 0x000000011500780c */ /* 0x000fda0003f04070 */
[----:B------:R-:W-:Y:S05]  /*1330*/  @P0 BRA `(.L_x_12) ;  /* 0x0000000000780947 */ /* 0x000fea0003800000 */
[----:B------:R-:W-:Y:S02]  /*1340*/  LOP3.LUT R23, R3, 0x7fffff, RZ, 0xc0, !PT ;  /* 0x007fffff03177812 */ /* 0x000fe400078ec0ff */
[----:B------:R-:W-:Y:S02]  /*1350*/  MOV R28, 0x3 ;  /* 0x00000003001c7802 */ /* 0x000fe40000000f00 */
[----:B------:R-:W-:Y:S02]  /*1360*/  LOP3.LUT R23, R23, 0x3f800000, RZ, 0xfc, !PT ;  /* 0x3f80000017177812 */ /* 0x000fe400078efcff */
[----:B------:R-:W-:Y:S02]  /*1370*/  SHF.L.U32 R27, R28, R21, RZ ;  /* 0x000000151c1b7219 */ /* 0x000fe400000006ff */
[----:B------:R-:W0:Y:S02]  /*1380*/  MUFU.RCP R24, R23 ;  /* 0x0000001700187308 */ /* 0x000e240000001000 */
[----:B0-----:R-:W-:-:S04]  /*1390*/  FFMA R25, R23, R24, -1 ;  /* 0xbf80000017197423 */ /* 0x001fc80000000018 */
[----:B------:R-:W-:-:S04]  /*13a0*/  FADD.FTZ R25, -R25, -RZ ;  /* 0x800000ff19197221 */ /* 0x000fc80000010100 */
[CCC-:B------:R-:W-:Y:S01]  /*13b0*/  FFMA.RM R26, R24.reuse, R25.reuse, R24.reuse ;  /* 0x00000019181a7223 */ /* 0x1c0fe20000004018 */
[----:B------:R-:W-:-:S04]  /*13c0*/  FFMA.RP R25, R24, R25, R24 ;  /* 0x0000001918197223 */ /* 0x000fc80000008018 */
[C---:B------:R-:W-:Y:S02]  /*13d0*/  LOP3.LUT R24, R26.reuse, 0x7fffff, RZ, 0xc0, !PT ;  /* 0x007fffff1a187812 */ /* 0x040fe400078ec0ff */
[----:B------:R-:W-:Y:S02]  /*13e0*/  FSETP.NEU.FTZ.AND P0, PT, R26, R25, PT ;  /* 0x000000191a00720b */ /* 0x000fe40003f1d000 */
[----:B------:R-:W-:Y:S02]  /*13f0*/  LOP3.LUT R24, R24, 0x800000, RZ, 0xfc, !PT ;  /* 0x0080000018187812 */ /* 0x000fe400078efcff */
[----:B------:R-:W-:Y:S02]  /*1400*/  SEL R25, RZ, 0xffffffff, !P0 ;  /* 0xffffffffff197807 */ /* 0x000fe40004000000 */
[----:B------:R-:W-:Y:S02]  /*1410*/  LOP3.LUT R26, R27, R24, RZ, 0xc0, !PT ;  /* 0x000000181b1a7212 */ /* 0x000fe400078ec0ff */
[----:B------:R-:W-:-:S02]  /*1420*/  IADD3 R25, PT, PT, -R25, RZ, RZ ;  /* 0x000000ff19197210 */ /* 0x000fc40007ffe1ff */
[-C--:B------:R-:W-:Y:S02]  /*1430*/  SHF.R.U32.HI R26, RZ, R21.reuse, R26 ;  /* 0x00000015ff1a7219 */ /* 0x080fe4000001161a */
[----:B------:R-:W-:Y:S02]  /*1440*/  LOP3.LUT P1, RZ, R25, R21, R24, 0xf8, !PT ;  /* 0x0000001519ff7212 */ /* 0x000fe4000782f818 */
[C---:B------:R-:W-:Y:S02]  /*1450*/  LOP3.LUT P0, RZ, R26.reuse, 0x1, RZ, 0xc0, !PT ;  /* 0x000000011aff7812 */ /* 0x040fe4000780c0ff */
[----:B------:R-:W-:-:S04]  /*1460*/  LOP3.LUT P2, RZ, R26, 0x2, RZ, 0xc0, !PT ;  /* 0x000000021aff7812 */ /* 0x000fc8000784c0ff */
[----:B------:R-:W-:Y:S02]  /*1470*/  PLOP3.LUT P0, PT, P0, P1, P2, 0xe0, 0x0 ;  /* 0x000000000000781c */ /* 0x000fe40000703c20 */
[----:B------:R-:W-:Y:S02]  /*1480*/  LOP3.LUT P1, RZ, R3, 0x7fffff, RZ, 0xc0, !PT ;  /* 0x007fffff03ff7812 */ /* 0x000fe4000782c0ff */
[----:B------:R-:W-:-:S04]  /*1490*/  SEL R21, RZ, 0x1, !P0 ;  /* 0x00000001ff157807 */ /* 0x000fc80004000000 */
[----:B------:R-:W-:-:S04]  /*14a0*/  IADD3 R21, PT, PT, -R21, RZ, RZ ;  /* 0x000000ff15157210 */ /* 0x000fc80007ffe1ff */
[----:B------:R-:W-:Y:S02]  /*14b0*/  ISETP.GE.AND P0, PT, R21, RZ, PT ;  /* 0x000000ff1500720c */ /* 0x000fe40003f06270 */
[----:B------:R-:W-:-:S04]  /*14c0*/  IADD3 R21, PT, PT, R20, -0xfc, RZ ;  /* 0xffffff0414157810 */ /* 0x000fc80007ffe0ff */
[----:B------:R-:W-:-:S07]  /*14d0*/  SHF.R.U32.HI R24, RZ, R21, R24 ;  /* 0x00000015ff187219 */ /* 0x000fce0000011618 */
[----:B------:R-:W-:-:S04]  /*14e0*/  @!P0 IADD3 R24, PT, PT, R24, 0x1, RZ ;  /* 0x0000000118188810 */ /* 0x000fc80007ffe0ff */
[----:B------:R-:W-:-:S04]  /*14f0*/  @!P1 SHF.L.U32 R24, R24, 0x1, RZ ;  /* 0x0000000118189819 */ /* 0x000fc800000006ff */
[----:B------:R-:W-:Y:S01]  /*1500*/  LOP3.LUT R21, R24, 0x80000000, R3, 0xf8, !PT ;  /* 0x8000000018157812 */ /* 0x000fe200078ef803 */
[----:B------:R-:W-:Y:S06]  /*1510*/  BRA `(.L_x_11) ;  /* 0x0000000000047947 */ /* 0x000fec0003800000 */
.L_x_12:
[----:B------:R0:W1:Y:S02]  /*1520*/  MUFU.RCP R21, R3 ;  /* 0x0000000300157308 */ /* 0x0000640000001000 */
.L_x_11:
[----:B------:R-:W-:Y:S05]  /*1530*/  BSYNC.RECONVERGENT B2 ;  /* 0x0000000000027941 */ /* 0x000fea0003800200 */
.L_x_9:
[----:B01----:R-:W-:Y:S02]  /*1540*/  MOV R3, R21 ;  /* 0x0000001500037202 */ /* 0x003fe40000000f00 */
[----:B------:R-:W-:Y:S02]  /*1550*/  MOV R20, R22 ;  /* 0x0000001600147202 */ /* 0x000fe40000000f00 */
[----:B------:R-:W-:-:S04]  /*1560*/  MOV R21, 0x0 ;  /* 0x0000000000157802 */ /* 0x000fc80000000f00 */
[----:B------:R-:W-:Y:S05]  /*1570*/  RET.REL.NODEC R20 `(_Z29qkt_softmax_wmma_16x16_kernelPK6__halfS1_Pff) ;  /* 0xffffffe814a07950 */ /* 0x000fea0003c3ffff */
.L_x_13:
[----:B------:R-:W-:-:S00]  /*1580*/  BRA `(.L_x_13) ;  /* 0xfffffffc00fc7947 */ /* 0x000fc0000383ffff */
[----:B------:R-:W-:-:S00]  /*1590*/  NOP ;  /* 0x0000000000007918 */ /* 0x000fc00000000000 */
        /* <DEDUP_REMOVED lines=14> */
.L_x_14:


//--------------------- .nv.shared._Z29qkt_softmax_wmma_16x16_kernelPK6__halfS1_Pff --------------------------
	.section	.nv.shared._Z29qkt_softmax_wmma_16x16_kernelPK6__halfS1_Pff,"aw",@nobits
	.sectionflags	@""
	.align	4
.nv.shared._Z29qkt_softmax_wmma_16x16_kernelPK6__halfS1_Pff:
	.zero		2048


//--------------------- .nv.shared.reserved.0     --------------------------
	.section	.nv.shared.reserved.0,"aw",@nobits
	.weak		__nv_reservedSMEM_offset_0_alias
	.size		__nv_reservedSMEM_offset_0_alias, 0, 64
	.other		__nv_reservedSMEM_offset_0_alias,@"STO_CUDA_RESERVED_SHARED STV_DEFAULT"
__nv_reservedSMEM_offset_0_alias:
	.zero		0
	.zero		64


//--------------------- .nv.constant0._Z29qkt_softmax_wmma_16x16_kernelPK6__halfS1_Pff --------------------------
	.section	.nv.constant0._Z29qkt_softmax_wmma_16x16_kernelPK6__halfS1_Pff,"a",@progbits
	.sectionflags	@""
	.align	4
.nv.constant0._Z29qkt_softmax_wmma_16x16_kernelPK6__halfS1_Pff:
	.zero		924


//--------------------- SYMBOLS --------------------------

	.type		.nv.reservedSmem.offset0,@object
	.size		.nv.reservedSmem.offset0,0x4
	.type		.nv.reservedSmem.cap,@object
	.size		.nv.reservedSmem.cap,0x4
